	.headerflags	@"EF_CUDA_TEXMODE_UNIFIED EF_CUDA_64BIT_ADDRESS EF_CUDA_ACCELERATORS EF_CUDA_SM90 EF_CUDA_VIRTUAL_SM(EF_CUDA_SM90)"
	.elftype	@"ET_EXEC"


//--------------------- .nv.info                  --------------------------
	.section	.nv.info,"",@"SHT_CUDA_INFO"
	.align	4


	//----- nvinfo : EIATTR_REGCOUNT
	.align		4
        /*0000*/ 	.byte	0x04, 0x2f
        /*0002*/ 	.short	(.L_1 - .L_0)
	.align		4
.L_0:
        /*0004*/ 	.word	index@(triton_poi_fused_clone_15)
        /*0008*/ 	.word	0x00000012


	//----- nvinfo : EIATTR_MIN_STACK_SIZE
	.align		4
.L_1:
        /*000c*/ 	.byte	0x04, 0x12
        /*000e*/ 	.short	(.L_3 - .L_2)
	.align		4
.L_2:
        /*0010*/ 	.word	index@(triton_poi_fused_clone_15)
        /*0014*/ 	.word	0x00000000


	//----- nvinfo : EIATTR_FRAME_SIZE
	.align		4
.L_3:
        /*0018*/ 	.byte	0x04, 0x11
        /*001a*/ 	.short	(.L_5 - .L_4)
	.align		4
.L_4:
        /*001c*/ 	.word	index@(triton_poi_fused_clone_15)
        /*0020*/ 	.word	0x00000000


	//----- nvinfo : EIATTR_MIN_STACK_SIZE
	.align		4
.L_5:
        /*0024*/ 	.byte	0x04, 0x12
        /*0026*/ 	.short	(.L_7 - .L_6)
	.align		4
.L_6:
        /*0028*/ 	.word	index@(triton_poi_fused_clone_15)
        /*002c*/ 	.word	0x00000000
.L_7:


//--------------------- .nv.info.triton_poi_fused_clone_15 --------------------------
	.section	.nv.info.triton_poi_fused_clone_15,"",@"SHT_CUDA_INFO"
	.sectionflags	@""
	.align	4


	//----- nvinfo : EIATTR_CUDA_API_VERSION
	.align		4
        /*0000*/ 	.byte	0x04, 0x37
        /*0002*/ 	.short	(.L_9 - .L_8)
.L_8:
        /*0004*/ 	.word	0x0000007c


	//----- nvinfo : EIATTR_KPARAM_INFO
	.align		4
.L_9:
        /*0008*/ 	.byte	0x04, 0x17
        /*000a*/ 	.short	(.L_11 - .L_10)
.L_10:
        /*000c*/ 	.word	0x00000000
        /*0010*/ 	.short	0x0002
        /*0012*/ 	.short	0x0010
        /*0014*/ 	.byte	0x00, 0xf0, 0x11, 0x00


	//----- nvinfo : EIATTR_KPARAM_INFO
	.align		4
.L_11:
        /*0018*/ 	.byte	0x04, 0x17
        /*001a*/ 	.short	(.L_13 - .L_12)
.L_12:
        /*001c*/ 	.word	0x00000000
        /*0020*/ 	.short	0x0001
        /*0022*/ 	.short	0x0008
        /*0024*/ 	.byte	0x00, 0xf4, 0x21, 0x00


	//----- nvinfo : EIATTR_KPARAM_INFO
	.align		4
.L_13:
        /*0028*/ 	.byte	0x04, 0x17
        /*002a*/ 	.short	(.L_15 - .L_14)
.L_14:
        /*002c*/ 	.word	0x00000000
        /*0030*/ 	.short	0x0000
        /*0032*/ 	.short	0x0000
        /*0034*/ 	.byte	0x00, 0xf4, 0x21, 0x00


	//----- nvinfo : EIATTR_SPARSE_MMA_MASK
	.align		4
.L_15:
        /*0038*/ 	.byte	0x03, 0x50
        /*003a*/ 	.short	0x0000


	//----- nvinfo : EIATTR_MAXREG_COUNT
	.align		4
        /*003c*/ 	.byte	0x03, 0x1b
        /*003e*/ 	.short	0x00ff


	//----- nvinfo : EIATTR_EXIT_INSTR_OFFSETS
	.align		4
        /*0040*/ 	.byte	0x04, 0x1c
        /*0042*/ 	.short	(.L_17 - .L_16)


	//   ....[0]....
.L_16:
        /*0044*/ 	.word	0x000002f0


	//----- nvinfo : EIATTR_REQNTID
	.align		4
.L_17:
        /*0048*/ 	.byte	0x04, 0x10
        /*004a*/ 	.short	(.L_19 - .L_18)
.L_18:
        /*004c*/ 	.word	0x00000080
        /*0050*/ 	.word	0x00000001
        /*0054*/ 	.word	0x00000001


	//----- nvinfo : EIATTR_CBANK_PARAM_SIZE
	.align		4
.L_19:
        /*0058*/ 	.byte	0x03, 0x19
        /*005a*/ 	.short	0x0014


	//----- nvinfo : EIATTR_PARAM_CBANK
	.align		4
        /*005c*/ 	.byte	0x04, 0x0a
        /*005e*/ 	.short	(.L_21 - .L_20)
	.align		4
.L_20:
        /*0060*/ 	.word	index@(.nv.constant0.triton_poi_fused_clone_15)
        /*0064*/ 	.short	0x0210
        /*0066*/ 	.short	0x0014


	//----- nvinfo : EIATTR_SW_WAR
	.align		4
.L_21:
        /*0068*/ 	.byte	0x04, 0x36
        /*006a*/ 	.short	(.L_23 - .L_22)
.L_22:
        /*006c*/ 	.word	0x00000008
.L_23:


//--------------------- .nv.callgraph             --------------------------
	.section	.nv.callgraph,"",@"SHT_CUDA_CALLGRAPH"
	.align	4
	.sectionentsize	8
	.align		4
        /*0000*/ 	.word	0x00000000
	.align		4
        /*0004*/ 	.word	0xffffffff
	.align		4
        /*0008*/ 	.word	0x00000000
	.align		4
        /*000c*/ 	.word	0xfffffffe
	.align		4
        /*0010*/ 	.word	0x00000000
	.align		4
        /*0014*/ 	.word	0xfffffffd
	.align		4
        /*0018*/ 	.word	0x00000000
	.align		4
        /*001c*/ 	.word	0xfffffffc


//--------------------- .text.triton_poi_fused_clone_15 --------------------------
	.section	.text.triton_poi_fused_clone_15,"ax",@progbits
	.align	128
        .global         triton_poi_fused_clone_15
        .type           triton_poi_fused_clone_15,@function
        .size           triton_poi_fused_clone_15,(.L_x_1 - triton_poi_fused_clone_15)
        .other          triton_poi_fused_clone_15,@"STO_CUDA_ENTRY STV_DEFAULT"
triton_poi_fused_clone_15:
.text.triton_poi_fused_clone_15:
[----:B------:R-:W-:Y:S01]  /*0000*/  LDC R1, c[0x0][0x28] ;  /* 0x00000a00ff017b82 */ /* 0x000fe20000000800 */
[----:B------:R-:W1:Y:S01]  /*0010*/  S2R R0, SR_TID.X ;  /* 0x0000000000007919 */ /* 0x000e620000002100 */
[----:B------:R-:W-:Y:S01]  /*0020*/  ULDC.64 UR4, c[0x0][0x208] ;  /* 0x0000820000047ab9 */ /* 0x000fe20000000a00 */
[----:B------:R-:W2:Y:S01]  /*0030*/  S2R R3, SR_CTAID.X ;  /* 0x0000000000037919 */ /* 0x000ea20000002500 */
[----:B-1----:R-:W-:-:S05]  /*0040*/  IMAD.SHL.U32 R0, R0, 0x4, RZ ;  /* 0x0000000400007824 */ /* 0x002fca00078e00ff */
[----:B------:R-:W-:-:S05]  /*0050*/  LOP3.LUT R0, R0, 0x1fc, RZ, 0xc0, !PT ;  /* 0x000001fc00007812 */ /* 0x000fca00078ec0ff */
[----:B--2---:R-:W-:-:S04]  /*0060*/  IMAD R0, R3, 0x400, R0 ;  /* 0x0000040003007824 */ /* 0x004fc800078e0200 */
[----:B------:R-:W-:Y:S01]  /*0070*/  IMAD.HI R2, R0, 0x2aaaaaab, RZ ;  /* 0x2aaaaaab00027827 */ /* 0x000fe200078e02ff */
[----:B------:R-:W-:-:S04]  /*0080*/  IADD3 R4, R0, 0x200, RZ ;  /* 0x0000020000047810 */ /* 0x000fc80007ffe0ff */
[----:B------:R-:W-:Y:S01]  /*0090*/  SHF.R.U32.HI R3, RZ, 0x1f, R2 ;  /* 0x0000001fff037819 */ /* 0x000fe20000011602 */
[----:B------:R-:W-:-:S03]  /*00a0*/  IMAD.HI R7, R4, 0x2aaaaaab, RZ ;  /* 0x2aaaaaab04077827 */ /* 0x000fc600078e02ff */
[CC--:B------:R-:W-:Y:S02]  /*00b0*/  LEA.HI.SX32 R5, R2.reuse, R3.reuse, 0x19 ;  /* 0x0000000302057211 */ /* 0x0c0fe400078fcaff */
[----:B------:R-:W-:Y:S02]  /*00c0*/  SHF.R.U32.HI R8, RZ, 0x1f, R7 ;  /* 0x0000001fff087819 */ /* 0x000fe40000011607 */
[CC--:B------:R-:W-:Y:S01]  /*00d0*/  LEA.HI.SX32 R10, R2.reuse, R3.reuse, 0x16 ;  /* 0x00000003020a7211 */ /* 0x0c0fe200078fb2ff */
[----:B------:R-:W-:Y:S01]  /*00e0*/  IMAD R6, R5, -0x300, R0 ;  /* 0xfffffd0005067824 */ /* 0x000fe200078e0200 */
[----:B------:R-:W-:Y:S02]  /*00f0*/  LEA.HI.SX32 R13, R2, R3, 0x15 ;  /* 0x00000003020d7211 */ /* 0x000fe400078faaff */
[CC--:B------:R-:W-:Y:S01]  /*0100*/  LEA.HI.SX32 R12, R7.reuse, R8.reuse, 0x16 ;  /* 0x00000008070c7211 */ /* 0x0c0fe200078fb2ff */
[----:B------:R-:W1:Y:S01]  /*0110*/  LDC.64 R2, c[0x0][0x210] ;  /* 0x00008400ff027b82 */ /* 0x000e620000000a00 */
[-C--:B------:R-:W-:Y:S01]  /*0120*/  LEA.HI.SX32 R9, R7, R8.reuse, 0x19 ;  /* 0x0000000807097211 */ /* 0x080fe200078fcaff */
[----:B------:R-:W-:Y:S01]  /*0130*/  IMAD R14, R13, 0x3000, R6 ;  /* 0x000030000d0e7824 */ /* 0x000fe200078e0206 */
[----:B------:R-:W-:-:S02]  /*0140*/  LEA.HI.SX32 R15, R7, R8, 0x15 ;  /* 0x00000008070f7211 */ /* 0x000fc400078faaff */
[----:B------:R-:W-:Y:S01]  /*0150*/  LEA.HI R11, R10, R10, RZ, 0x1 ;  /* 0x0000000a0a0b7211 */ /* 0x000fe200078f08ff */
[----:B------:R-:W-:Y:S01]  /*0160*/  IMAD R4, R9, -0x300, R4 ;  /* 0xfffffd0009047824 */ /* 0x000fe200078e0204 */
[----:B------:R-:W-:Y:S02]  /*0170*/  LEA.HI R7, R12, R12, RZ, 0x1 ;  /* 0x0000000c0c077211 */ /* 0x000fe400078f08ff */
[----:B------:R-:W-:Y:S01]  /*0180*/  LOP3.LUT R11, R11, 0xfffffe, RZ, 0xc0, !PT ;  /* 0x00fffffe0b0b7812 */ /* 0x000fe200078ec0ff */
[----:B------:R-:W-:Y:S01]  /*0190*/  IMAD R4, R15, 0x3000, R4 ;  /* 0x000030000f047824 */ /* 0x000fe200078e0204 */
[----:B------:R-:W-:Y:S02]  /*01a0*/  LEA.HI R6, R5, R5, RZ, 0x3 ;  /* 0x0000000505067211 */ /* 0x000fe400078f18ff */
[----:B------:R-:W-:Y:S01]  /*01b0*/  LOP3.LUT R13, R7, 0xfffffe, RZ, 0xc0, !PT ;  /* 0x00fffffe070d7812 */ /* 0x000fe200078ec0ff */
[----:B------:R-:W-:Y:S01]  /*01c0*/  IMAD.IADD R11, R10, 0x1, -R11 ;  /* 0x000000010a0b7824 */ /* 0x000fe200078e0a0b */
[----:B------:R-:W-:-:S02]  /*01d0*/  LEA.HI R7, R9, R9, RZ, 0x3 ;  /* 0x0000000909077211 */ /* 0x000fc400078f18ff */
[----:B------:R-:W-:Y:S01]  /*01e0*/  LOP3.LUT R6, R6, 0x7ffff8, RZ, 0xc0, !PT ;  /* 0x007ffff806067812 */ /* 0x000fe200078ec0ff */
[----:B------:R-:W-:Y:S01]  /*01f0*/  IMAD R11, R11, 0x300, R14 ;  /* 0x000003000b0b7824 */ /* 0x000fe200078e020e */
[----:B------:R-:W-:Y:S02]  /*0200*/  IADD3 R13, R12, -R13, RZ ;  /* 0x8000000d0c0d7210 */ /* 0x000fe40007ffe0ff */
[----:B------:R-:W-:Y:S01]  /*0210*/  LOP3.LUT R8, R7, 0x7ffff8, RZ, 0xc0, !PT ;  /* 0x007ffff807087812 */ /* 0x000fe200078ec0ff */
[----:B------:R-:W-:Y:S02]  /*0220*/  IMAD.IADD R6, R5, 0x1, -R6 ;  /* 0x0000000105067824 */ /* 0x000fe400078e0a06 */
[----:B------:R-:W-:Y:S01]  /*0230*/  IMAD R13, R13, 0x300, R4 ;  /* 0x000003000d0d7824 */ /* 0x000fe200078e0204 */
[----:B------:R-:W-:Y:S01]  /*0240*/  IADD3 R8, R9, -R8, RZ ;  /* 0x8000000809087210 */ /* 0x000fe20007ffe0ff */
[----:B------:R-:W-:Y:S02]  /*0250*/  IMAD R5, R6, 0x600, R11 ;  /* 0x0000060006057824 */ /* 0x000fe400078e020b */
[----:B------:R-:W2:Y:S02]  /*0260*/  LDC.64 R6, c[0x0][0x218] ;  /* 0x00008600ff067b82 */ /* 0x000ea40000000a00 */
[----:B------:R-:W-:-:S02]  /*0270*/  IMAD R13, R8, 0x600, R13 ;  /* 0x00000600080d7824 */ /* 0x000fc400078e020d */
[----:B-1----:R-:W-:-:S04]  /*0280*/  IMAD.WIDE R4, R5, 0x4, R2 ;  /* 0x0000000405047825 */ /* 0x002fc800078e0202 */
[----:B------:R-:W-:Y:S01]  /*0290*/  IMAD.WIDE R2, R13, 0x4, R2 ;  /* 0x000000040d027825 */ /* 0x000fe200078e0202 */
[----:B------:R-:W3:Y:S04]  /*02a0*/  LDG.E.128 R8, desc[UR4][R4.64] ;  /* 0x0000000404087981 */ /* 0x000ee8000c1e1d00 */
[----:B------:R-:W4:Y:S01]  /*02b0*/  LDG.E.128 R12, desc[UR4][R2.64] ;  /* 0x00000004020c7981 */ /* 0x000f22000c1e1d00 */
[----:B--2---:R-:W-:-:S05]  /*02c0*/  IMAD.WIDE R6, R0, 0x4, R6 ;  /* 0x0000000400067825 */ /* 0x004fca00078e0206 */
[----:B---3--:R-:W-:Y:S04]  /*02d0*/  STG.E.128 desc[UR4][R6.64], R8 ;  /* 0x0000000806007986 */ /* 0x008fe8000c101d04 */
[----:B----4-:R-:W-:Y:S01]  /*02e0*/  STG.E.128 desc[UR4][R6.64+0x800], R12 ;  /* 0x0008000c06007986 */ /* 0x010fe2000c101d04 */
[----:B------:R-:W-:Y:S05]  /*02f0*/  EXIT ;  /* 0x000000000000794d */ /* 0x000fea0003800000 */
.L_x_0:
[----:B------:R-:W-:-:S00]  /*0300*/  BRA `(.L_x_0) ;  /* 0xfffffffc00fc7947 */ /* 0x000fc0000383ffff */
[----:B------:R-:W-:-:S00]  /*0310*/  NOP ;  /* 0x0000000000007918 */ /* 0x000fc00000000000 */
        /* <DEDUP_REMOVED lines=14> */
.L_x_1:


//--------------------- .nv.constant0.triton_poi_fused_clone_15 --------------------------
	.section	.nv.constant0.triton_poi_fused_clone_15,"a",@progbits
	.sectionflags	@""
	.align	4
.nv.constant0.triton_poi_fused_clone_15:
	.zero		548
